//
// Generated by NVIDIA NVVM Compiler
//
// Compiler Build ID: CL-36424714
// Cuda compilation tools, release 13.0, V13.0.88
// Based on NVVM 20.0.0
//

.version 9.0
.target sm_100
.address_size 64

	// .globl	_Z3cnniiiiiiiiiiiPfS_S_

.visible .entry _Z3cnniiiiiiiiiiiPfS_S_(
	.param .u32 _Z3cnniiiiiiiiiiiPfS_S__param_0,
	.param .u32 _Z3cnniiiiiiiiiiiPfS_S__param_1,
	.param .u32 _Z3cnniiiiiiiiiiiPfS_S__param_2,
	.param .u32 _Z3cnniiiiiiiiiiiPfS_S__param_3,
	.param .u32 _Z3cnniiiiiiiiiiiPfS_S__param_4,
	.param .u32 _Z3cnniiiiiiiiiiiPfS_S__param_5,
	.param .u32 _Z3cnniiiiiiiiiiiPfS_S__param_6,
	.param .u32 _Z3cnniiiiiiiiiiiPfS_S__param_7,
	.param .u32 _Z3cnniiiiiiiiiiiPfS_S__param_8,
	.param .u32 _Z3cnniiiiiiiiiiiPfS_S__param_9,
	.param .u32 _Z3cnniiiiiiiiiiiPfS_S__param_10,
	.param .u64 .ptr .align 1 _Z3cnniiiiiiiiiiiPfS_S__param_11,
	.param .u64 .ptr .align 1 _Z3cnniiiiiiiiiiiPfS_S__param_12,
	.param .u64 .ptr .align 1 _Z3cnniiiiiiiiiiiPfS_S__param_13
)
{
	.reg .pred 	%p<15>;
	.reg .b32 	%r<191>;
	.reg .b32 	%f<176>;
	.reg .b64 	%rd<77>;

	ld.param.u32 	%r77, [_Z3cnniiiiiiiiiiiPfS_S__param_0];
	ld.param.u32 	%r67, [_Z3cnniiiiiiiiiiiPfS_S__param_1];
	ld.param.u32 	%r78, [_Z3cnniiiiiiiiiiiPfS_S__param_2];
	ld.param.u32 	%r69, [_Z3cnniiiiiiiiiiiPfS_S__param_3];
	ld.param.u32 	%r70, [_Z3cnniiiiiiiiiiiPfS_S__param_4];
	ld.param.u32 	%r71, [_Z3cnniiiiiiiiiiiPfS_S__param_5];
	ld.param.u32 	%r72, [_Z3cnniiiiiiiiiiiPfS_S__param_6];
	ld.param.u32 	%r73, [_Z3cnniiiiiiiiiiiPfS_S__param_7];
	ld.param.u32 	%r74, [_Z3cnniiiiiiiiiiiPfS_S__param_8];
	ld.param.u32 	%r75, [_Z3cnniiiiiiiiiiiPfS_S__param_9];
	ld.param.u32 	%r76, [_Z3cnniiiiiiiiiiiPfS_S__param_10];
	ld.param.u64 	%rd4, [_Z3cnniiiiiiiiiiiPfS_S__param_11];
	ld.param.u64 	%rd5, [_Z3cnniiiiiiiiiiiPfS_S__param_12];
	ld.param.u64 	%rd3, [_Z3cnniiiiiiiiiiiPfS_S__param_13];
	cvta.to.global.u64 	%rd1, %rd5;
	cvta.to.global.u64 	%rd2, %rd4;
	mov.u32 	%r79, %tid.z;
	mov.u32 	%r80, %ctaid.z;
	mov.u32 	%r81, %ntid.z;
	mad.lo.s32 	%r1, %r80, %r81, %r79;
	mov.u32 	%r82, %tid.y;
	mov.u32 	%r83, %ctaid.y;
	mov.u32 	%r84, %ntid.y;
	mul.lo.s32 	%r85, %r84, %r83;
	shl.b32 	%r86, %r85, 3;
	add.s32 	%r87, %r86, %r82;
	mov.u32 	%r88, %tid.x;
	mov.u32 	%r89, %ctaid.x;
	mov.u32 	%r90, %ntid.x;
	mad.lo.s32 	%r3, %r89, %r90, %r88;
	div.u32 	%r4, %r3, %r76;
	setp.ge.u32 	%p1, %r1, %r77;
	setp.ge.u32 	%p2, %r4, %r75;
	or.pred  	%p3, %p1, %p2;
	add.s32 	%r91, %r78, -7;
	setp.ge.u32 	%p4, %r87, %r91;
	or.pred  	%p5, %p3, %p4;
	mov.f32 	%f144, 0f00000000;
	mov.f32 	%f145, 0f00000000;
	mov.f32 	%f146, 0f00000000;
	mov.f32 	%f147, 0f00000000;
	mov.f32 	%f148, 0f00000000;
	mov.f32 	%f149, 0f00000000;
	mov.f32 	%f150, 0f00000000;
	mov.f32 	%f151, 0f00000000;
	@%p5 bra 	$L__BB0_13;
	mul.lo.s32 	%r5, %r4, %r73;
	setp.eq.s32 	%p6, %r67, 0;
	@%p6 bra 	$L__BB0_12;
	setp.eq.s32 	%p7, %r71, 0;
	mul.lo.s32 	%r6, %r87, %r67;
	mul.lo.s32 	%r7, %r72, %r71;
	add.s32 	%r8, %r6, %r67;
	add.s32 	%r9, %r8, %r67;
	add.s32 	%r10, %r9, %r67;
	add.s32 	%r11, %r10, %r67;
	add.s32 	%r12, %r11, %r67;
	add.s32 	%r13, %r12, %r67;
	add.s32 	%r14, %r13, %r67;
	setp.eq.s32 	%p8, %r72, 0;
	or.pred  	%p9, %p7, %p8;
	@%p9 bra 	$L__BB0_12;
	and.b32  	%r15, %r72, 1;
	and.b32  	%r16, %r72, -2;
	neg.s32 	%r17, %r16;
	rem.u32 	%r93, %r3, %r76;
	mul.lo.s32 	%r18, %r93, %r74;
	mul.lo.s32 	%r94, %r6, %r71;
	mul.lo.s32 	%r19, %r94, %r72;
	mul.lo.s32 	%r20, %r67, %r1;
	mov.f32 	%f151, 0f00000000;
	mov.b32 	%r178, 0;
	mov.f32 	%f150, %f151;
	mov.f32 	%f149, %f151;
	mov.f32 	%f148, %f151;
	mov.f32 	%f147, %f151;
	mov.f32 	%f146, %f151;
	mov.f32 	%f145, %f151;
	mov.f32 	%f144, %f151;
$L__BB0_4:
	add.s32 	%r96, %r178, %r20;
	mad.lo.s32 	%r22, %r96, %r69, %r5;
	mul.lo.s32 	%r97, %r7, %r178;
	add.s32 	%r23, %r97, %r19;
	mad.lo.s32 	%r24, %r7, %r8, %r97;
	mad.lo.s32 	%r25, %r7, %r9, %r97;
	add.s32 	%r98, %r14, %r178;
	mul.lo.s32 	%r26, %r71, %r98;
	add.s32 	%r99, %r13, %r178;
	mul.lo.s32 	%r27, %r71, %r99;
	add.s32 	%r100, %r12, %r178;
	mul.lo.s32 	%r28, %r71, %r100;
	add.s32 	%r101, %r11, %r178;
	mul.lo.s32 	%r29, %r71, %r101;
	add.s32 	%r102, %r10, %r178;
	mul.lo.s32 	%r30, %r71, %r102;
	add.s32 	%r103, %r9, %r178;
	mul.lo.s32 	%r31, %r71, %r103;
	add.s32 	%r104, %r8, %r178;
	mul.lo.s32 	%r32, %r71, %r104;
	add.s32 	%r105, %r6, %r178;
	mul.lo.s32 	%r33, %r71, %r105;
	mov.b32 	%r179, 0;
$L__BB0_5:
	setp.eq.s32 	%p10, %r72, 1;
	add.s32 	%r107, %r179, %r22;
	mad.lo.s32 	%r35, %r107, %r70, %r18;
	mov.b32 	%r190, 0;
	@%p10 bra 	$L__BB0_8;
	add.s32 	%r109, %r26, %r179;
	mul.lo.s32 	%r187, %r72, %r109;
	add.s32 	%r110, %r27, %r179;
	mul.lo.s32 	%r186, %r72, %r110;
	add.s32 	%r111, %r28, %r179;
	mul.lo.s32 	%r185, %r72, %r111;
	add.s32 	%r112, %r29, %r179;
	mul.lo.s32 	%r184, %r72, %r112;
	add.s32 	%r113, %r30, %r179;
	mul.lo.s32 	%r183, %r72, %r113;
	add.s32 	%r114, %r31, %r179;
	mul.lo.s32 	%r182, %r72, %r114;
	add.s32 	%r115, %r32, %r179;
	mul.lo.s32 	%r181, %r72, %r115;
	add.s32 	%r116, %r33, %r179;
	mul.lo.s32 	%r180, %r72, %r116;
	mov.b32 	%r189, 0;
	mov.u32 	%r188, %r17;
$L__BB0_7:
	add.s32 	%r117, %r35, %r189;
	mul.wide.u32 	%rd6, %r117, 4;
	add.s64 	%rd7, %rd2, %rd6;
	ld.global.f32 	%f77, [%rd7];
	add.s32 	%r118, %r180, 1;
	mul.wide.u32 	%rd8, %r180, 4;
	add.s64 	%rd9, %rd1, %rd8;
	ld.global.f32 	%f78, [%rd9];
	fma.rn.f32 	%f79, %f77, %f78, %f144;
	add.s32 	%r119, %r181, 1;
	mul.wide.u32 	%rd10, %r181, 4;
	add.s64 	%rd11, %rd1, %rd10;
	ld.global.f32 	%f80, [%rd11];
	fma.rn.f32 	%f81, %f77, %f80, %f145;
	add.s32 	%r120, %r182, 1;
	mul.wide.u32 	%rd12, %r182, 4;
	add.s64 	%rd13, %rd1, %rd12;
	ld.global.f32 	%f82, [%rd13];
	fma.rn.f32 	%f83, %f77, %f82, %f146;
	add.s32 	%r121, %r183, 1;
	mul.wide.u32 	%rd14, %r183, 4;
	add.s64 	%rd15, %rd1, %rd14;
	ld.global.f32 	%f84, [%rd15];
	fma.rn.f32 	%f85, %f77, %f84, %f147;
	add.s32 	%r122, %r184, 1;
	mul.wide.u32 	%rd16, %r184, 4;
	add.s64 	%rd17, %rd1, %rd16;
	ld.global.f32 	%f86, [%rd17];
	fma.rn.f32 	%f87, %f77, %f86, %f148;
	add.s32 	%r123, %r185, 1;
	mul.wide.u32 	%rd18, %r185, 4;
	add.s64 	%rd19, %rd1, %rd18;
	ld.global.f32 	%f88, [%rd19];
	fma.rn.f32 	%f89, %f77, %f88, %f149;
	add.s32 	%r124, %r186, 1;
	mul.wide.u32 	%rd20, %r186, 4;
	add.s64 	%rd21, %rd1, %rd20;
	ld.global.f32 	%f90, [%rd21];
	fma.rn.f32 	%f91, %f77, %f90, %f150;
	add.s32 	%r125, %r187, 1;
	mul.wide.u32 	%rd22, %r187, 4;
	add.s64 	%rd23, %rd1, %rd22;
	ld.global.f32 	%f92, [%rd23];
	fma.rn.f32 	%f93, %f77, %f92, %f151;
	add.s32 	%r126, %r117, 1;
	mul.wide.u32 	%rd24, %r126, 4;
	add.s64 	%rd25, %rd2, %rd24;
	ld.global.f32 	%f94, [%rd25];
	mul.wide.u32 	%rd26, %r118, 4;
	add.s64 	%rd27, %rd1, %rd26;
	ld.global.f32 	%f95, [%rd27];
	fma.rn.f32 	%f144, %f94, %f95, %f79;
	mul.wide.u32 	%rd28, %r119, 4;
	add.s64 	%rd29, %rd1, %rd28;
	ld.global.f32 	%f96, [%rd29];
	fma.rn.f32 	%f145, %f94, %f96, %f81;
	mul.wide.u32 	%rd30, %r120, 4;
	add.s64 	%rd31, %rd1, %rd30;
	ld.global.f32 	%f97, [%rd31];
	fma.rn.f32 	%f146, %f94, %f97, %f83;
	mul.wide.u32 	%rd32, %r121, 4;
	add.s64 	%rd33, %rd1, %rd32;
	ld.global.f32 	%f98, [%rd33];
	fma.rn.f32 	%f147, %f94, %f98, %f85;
	mul.wide.u32 	%rd34, %r122, 4;
	add.s64 	%rd35, %rd1, %rd34;
	ld.global.f32 	%f99, [%rd35];
	fma.rn.f32 	%f148, %f94, %f99, %f87;
	mul.wide.u32 	%rd36, %r123, 4;
	add.s64 	%rd37, %rd1, %rd36;
	ld.global.f32 	%f100, [%rd37];
	fma.rn.f32 	%f149, %f94, %f100, %f89;
	mul.wide.u32 	%rd38, %r124, 4;
	add.s64 	%rd39, %rd1, %rd38;
	ld.global.f32 	%f101, [%rd39];
	fma.rn.f32 	%f150, %f94, %f101, %f91;
	mul.wide.u32 	%rd40, %r125, 4;
	add.s64 	%rd41, %rd1, %rd40;
	ld.global.f32 	%f102, [%rd41];
	fma.rn.f32 	%f151, %f94, %f102, %f93;
	add.s32 	%r189, %r189, 2;
	add.s32 	%r188, %r188, 2;
	add.s32 	%r187, %r187, 2;
	add.s32 	%r186, %r186, 2;
	add.s32 	%r185, %r185, 2;
	add.s32 	%r184, %r184, 2;
	add.s32 	%r183, %r183, 2;
	add.s32 	%r182, %r182, 2;
	add.s32 	%r181, %r181, 2;
	add.s32 	%r180, %r180, 2;
	setp.ne.s32 	%p11, %r188, 0;
	mov.u32 	%r190, %r16;
	@%p11 bra 	$L__BB0_7;
$L__BB0_8:
	setp.eq.s32 	%p12, %r15, 0;
	@%p12 bra 	$L__BB0_10;
	mul.lo.s32 	%r127, %r179, %r72;
	add.s32 	%r128, %r35, %r190;
	mul.wide.u32 	%rd42, %r128, 4;
	add.s64 	%rd43, %rd2, %rd42;
	ld.global.f32 	%f103, [%rd43];
	add.s32 	%r129, %r23, %r127;
	add.s32 	%r130, %r129, %r190;
	mul.wide.u32 	%rd44, %r130, 4;
	add.s64 	%rd45, %rd1, %rd44;
	ld.global.f32 	%f104, [%rd45];
	fma.rn.f32 	%f144, %f103, %f104, %f144;
	add.s32 	%r131, %r24, %r127;
	add.s32 	%r132, %r131, %r190;
	mul.wide.u32 	%rd46, %r132, 4;
	add.s64 	%rd47, %rd1, %rd46;
	ld.global.f32 	%f105, [%rd47];
	fma.rn.f32 	%f145, %f103, %f105, %f145;
	add.s32 	%r133, %r25, %r127;
	add.s32 	%r134, %r133, %r190;
	mul.wide.u32 	%rd48, %r134, 4;
	add.s64 	%rd49, %rd1, %rd48;
	ld.global.f32 	%f106, [%rd49];
	fma.rn.f32 	%f146, %f103, %f106, %f146;
	mul.lo.s32 	%r135, %r7, %r178;
	mad.lo.s32 	%r136, %r7, %r10, %r135;
	add.s32 	%r137, %r136, %r127;
	add.s32 	%r138, %r137, %r190;
	mul.wide.u32 	%rd50, %r138, 4;
	add.s64 	%rd51, %rd1, %rd50;
	ld.global.f32 	%f107, [%rd51];
	fma.rn.f32 	%f147, %f103, %f107, %f147;
	mad.lo.s32 	%r139, %r7, %r11, %r135;
	add.s32 	%r140, %r139, %r127;
	add.s32 	%r141, %r140, %r190;
	mul.wide.u32 	%rd52, %r141, 4;
	add.s64 	%rd53, %rd1, %rd52;
	ld.global.f32 	%f108, [%rd53];
	fma.rn.f32 	%f148, %f103, %f108, %f148;
	mad.lo.s32 	%r142, %r7, %r12, %r135;
	add.s32 	%r143, %r142, %r127;
	add.s32 	%r144, %r143, %r190;
	mul.wide.u32 	%rd54, %r144, 4;
	add.s64 	%rd55, %rd1, %rd54;
	ld.global.f32 	%f109, [%rd55];
	fma.rn.f32 	%f149, %f103, %f109, %f149;
	mad.lo.s32 	%r145, %r7, %r13, %r135;
	add.s32 	%r146, %r145, %r127;
	add.s32 	%r147, %r146, %r190;
	mul.wide.u32 	%rd56, %r147, 4;
	add.s64 	%rd57, %rd1, %rd56;
	ld.global.f32 	%f110, [%rd57];
	fma.rn.f32 	%f150, %f103, %f110, %f150;
	mad.lo.s32 	%r148, %r7, %r14, %r135;
	add.s32 	%r149, %r148, %r127;
	add.s32 	%r150, %r149, %r190;
	mul.wide.u32 	%rd58, %r150, 4;
	add.s64 	%rd59, %rd1, %rd58;
	ld.global.f32 	%f111, [%rd59];
	fma.rn.f32 	%f151, %f103, %f111, %f151;
$L__BB0_10:
	add.s32 	%r179, %r179, 1;
	setp.ne.s32 	%p13, %r179, %r71;
	@%p13 bra 	$L__BB0_5;
	add.s32 	%r178, %r178, 1;
	setp.ne.s32 	%p14, %r178, %r67;
	@%p14 bra 	$L__BB0_4;
$L__BB0_12:
	cvta.to.global.u64 	%rd60, %rd3;
	mul.lo.s32 	%r151, %r78, %r1;
	mul.lo.s32 	%r152, %r151, %r75;
	mul.lo.s32 	%r153, %r152, %r76;
	mul.lo.s32 	%r154, %r75, %r87;
	mad.lo.s32 	%r155, %r154, %r76, %r153;
	add.s32 	%r156, %r3, %r155;
	mul.wide.u32 	%rd61, %r156, 4;
	add.s64 	%rd62, %rd60, %rd61;
	st.global.f32 	[%rd62], %f144;
	add.s32 	%r157, %r154, %r75;
	mad.lo.s32 	%r158, %r157, %r76, %r153;
	add.s32 	%r159, %r3, %r158;
	mul.wide.u32 	%rd63, %r159, 4;
	add.s64 	%rd64, %rd60, %rd63;
	st.global.f32 	[%rd64], %f145;
	add.s32 	%r160, %r157, %r75;
	mad.lo.s32 	%r161, %r160, %r76, %r153;
	add.s32 	%r162, %r3, %r161;
	mul.wide.u32 	%rd65, %r162, 4;
	add.s64 	%rd66, %rd60, %rd65;
	st.global.f32 	[%rd66], %f146;
	add.s32 	%r163, %r160, %r75;
	mad.lo.s32 	%r164, %r163, %r76, %r153;
	add.s32 	%r165, %r3, %r164;
	mul.wide.u32 	%rd67, %r165, 4;
	add.s64 	%rd68, %rd60, %rd67;
	st.global.f32 	[%rd68], %f147;
	add.s32 	%r166, %r163, %r75;
	mad.lo.s32 	%r167, %r166, %r76, %r153;
	add.s32 	%r168, %r3, %r167;
	mul.wide.u32 	%rd69, %r168, 4;
	add.s64 	%rd70, %rd60, %rd69;
	st.global.f32 	[%rd70], %f148;
	add.s32 	%r169, %r166, %r75;
	mad.lo.s32 	%r170, %r169, %r76, %r153;
	add.s32 	%r171, %r3, %r170;
	mul.wide.u32 	%rd71, %r171, 4;
	add.s64 	%rd72, %rd60, %rd71;
	st.global.f32 	[%rd72], %f149;
	add.s32 	%r172, %r169, %r75;
	mad.lo.s32 	%r173, %r172, %r76, %r153;
	add.s32 	%r174, %r3, %r173;
	mul.wide.u32 	%rd73, %r174, 4;
	add.s64 	%rd74, %rd60, %rd73;
	st.global.f32 	[%rd74], %f150;
	add.s32 	%r175, %r172, %r75;
	mad.lo.s32 	%r176, %r175, %r76, %r153;
	add.s32 	%r177, %r3, %r176;
	mul.wide.u32 	%rd75, %r177, 4;
	add.s64 	%rd76, %rd60, %rd75;
	st.global.f32 	[%rd76], %f151;
$L__BB0_13:
	ret;

}


// ===== COMPILED SASS (sm_100) =====

	.target	sm_100

	.elftype	@"ET_EXEC"


//--------------------- .note.nv.tkinfo           --------------------------
	.section	.note.nv.tkinfo,"",@"SHT_NOTE"
	.sectionflags	@"SHF_NOTE_NV_TKINFO"
	.tkinfo
        /*0018*/ 	.word	0x00000002
        /*0030*/ 	.string	""
        /*0030*/ 	.string	"ptxas"
        /*0030*/ 	.string	"Cuda compilation tools, release 13.0, V13.0.88"
        /*0030*/ 	.string	"Build cuda_13.0.r13.0/compiler.36424714_0"
        /*0030*/ 	.string	"-arch sm_100 -m 64 "



//--------------------- .note.nv.cuinfo           --------------------------
	.section	.note.nv.cuinfo,"",@"SHT_NOTE"
	.sectionflags	@"SHF_NOTE_NV_CUINFO"
        /*0018*/ 	.short	0x0002
        /*001a*/ 	.short	0x0064
        /*001c*/ 	.short	0x0082
	.zero		2


//--------------------- .nv.info                  --------------------------
	.section	.nv.info,"",@"SHT_CUDA_INFO"
	.align	4


	//----- nvinfo : EIATTR_REGCOUNT
	.align		4
        /*0000*/ 	.byte	0x04, 0x2f
        /*0002*/ 	.short	(.L_1 - .L_0)
	.align		4
.L_0:
        /*0004*/ 	.word	index@(_Z3cnniiiiiiiiiiiPfS_S_)
        /*0008*/ 	.word	0x00000030


	//----- nvinfo : EIATTR_FRAME_SIZE
	.align		4
.L_1:
        /*000c*/ 	.byte	0x04, 0x11
        /*000e*/ 	.short	(.L_3 - .L_2)
	.align		4
.L_2:
        /*0010*/ 	.word	index@(_Z3cnniiiiiiiiiiiPfS_S_)
        /*0014*/ 	.word	0x00000000


	//----- nvinfo : EIATTR_MIN_STACK_SIZE
	.align		4
.L_3:
        /*0018*/ 	.byte	0x04, 0x12
        /*001a*/ 	.short	(.L_5 - .L_4)
	.align		4
.L_4:
        /*001c*/ 	.word	index@(_Z3cnniiiiiiiiiiiPfS_S_)
        /*0020*/ 	.word	0x00000000
.L_5:


//--------------------- .nv.compat                --------------------------
	.section	.nv.compat,"",@"SHT_CUDA_COMPAT_INFO"
	.align	4
        /*0000*/ 	.byte	0x02, 0x09, 0x00, 0x00, 0x02, 0x02, 0x01, 0x00, 0x02, 0x05, 0x05, 0x00, 0x03, 0x07, 0x01, 0x01
        /*0010*/ 	.byte	0x02, 0x03, 0x00, 0x00, 0x02, 0x06, 0x01, 0x00, 0x04, 0x0b, 0x08, 0x00, 0x09, 0x00, 0x00, 0x00
        /*0020*/ 	.byte	0x00, 0x00, 0x00, 0x00


//--------------------- .nv.info._Z3cnniiiiiiiiiiiPfS_S_ --------------------------
	.section	.nv.info._Z3cnniiiiiiiiiiiPfS_S_,"",@"SHT_CUDA_INFO"
	.sectionflags	@""
	.align	4


	//----- nvinfo : EIATTR_CUDA_API_VERSION
	.align		4
        /*0000*/ 	.byte	0x04, 0x37
        /*0002*/ 	.short	(.L_7 - .L_6)
.L_6:
        /*0004*/ 	.word	0x00000082


	//----- nvinfo : EIATTR_KPARAM_INFO
	.align		4
.L_7:
        /*0008*/ 	.byte	0x04, 0x17
        /*000a*/ 	.short	(.L_9 - .L_8)
.L_8:
        /*000c*/ 	.word	0x00000000
        /*0010*/ 	.short	0x000d
        /*0012*/ 	.short	0x0040
        /*0014*/ 	.byte	0x00, 0xf5, 0x21, 0x00


	//----- nvinfo : EIATTR_KPARAM_INFO
	.align		4
.L_9:
        /*0018*/ 	.byte	0x04, 0x17
        /*001a*/ 	.short	(.L_11 - .L_10)
.L_10:
        /*001c*/ 	.word	0x00000000
        /*0020*/ 	.short	0x000c
        /*0022*/ 	.short	0x0038
        /*0024*/ 	.byte	0x00, 0xf5, 0x21, 0x00


	//----- nvinfo : EIATTR_KPARAM_INFO
	.align		4
.L_11:
        /*0028*/ 	.byte	0x04, 0x17
        /*002a*/ 	.short	(.L_13 - .L_12)
.L_12:
        /*002c*/ 	.word	0x00000000
        /*0030*/ 	.short	0x000b
        /*0032*/ 	.short	0x0030
        /*0034*/ 	.byte	0x00, 0xf5, 0x21, 0x00


	//----- nvinfo : EIATTR_KPARAM_INFO
	.align		4
.L_13:
        /*0038*/ 	.byte	0x04, 0x17
        /*003a*/ 	.short	(.L_15 - .L_14)
.L_14:
        /*003c*/ 	.word	0x00000000
        /*0040*/ 	.short	0x000a
        /*0042*/ 	.short	0x0028
        /*0044*/ 	.byte	0x00, 0xf0, 0x11, 0x00


	//----- nvinfo : EIATTR_KPARAM_INFO
	.align		4
.L_15:
        /*0048*/ 	.byte	0x04, 0x17
        /*004a*/ 	.short	(.L_17 - .L_16)
.L_16:
        /*004c*/ 	.word	0x00000000
        /*0050*/ 	.short	0x0009
        /*0052*/ 	.short	0x0024
        /*0054*/ 	.byte	0x00, 0xf0, 0x11, 0x00


	//----- nvinfo : EIATTR_KPARAM_INFO
	.align		4
.L_17:
        /*0058*/ 	.byte	0x04, 0x17
        /*005a*/ 	.short	(.L_19 - .L_18)
.L_18:
        /*005c*/ 	.word	0x00000000
        /*0060*/ 	.short	0x0008
        /*0062*/ 	.short	0x0020
        /*0064*/ 	.byte	0x00, 0xf0, 0x11, 0x00


	//----- nvinfo : EIATTR_KPARAM_INFO
	.align		4
.L_19:
        /*0068*/ 	.byte	0x04, 0x17
        /*006a*/ 	.short	(.L_21 - .L_20)
.L_20:
        /*006c*/ 	.word	0x00000000
        /*0070*/ 	.short	0x0007
        /*0072*/ 	.short	0x001c
        /*0074*/ 	.byte	0x00, 0xf0, 0x11, 0x00


	//----- nvinfo : EIATTR_KPARAM_INFO
	.align		4
.L_21:
        /*0078*/ 	.byte	0x04, 0x17
        /*007a*/ 	.short	(.L_23 - .L_22)
.L_22:
        /*007c*/ 	.word	0x00000000
        /*0080*/ 	.short	0x0006
        /*0082*/ 	.short	0x0018
        /*0084*/ 	.byte	0x00, 0xf0, 0x11, 0x00


	//----- nvinfo : EIATTR_KPARAM_INFO
	.align		4
.L_23:
        /*0088*/ 	.byte	0x04, 0x17
        /*008a*/ 	.short	(.L_25 - .L_24)
.L_24:
        /*008c*/ 	.word	0x00000000
        /*0090*/ 	.short	0x0005
        /*0092*/ 	.short	0x0014
        /*0094*/ 	.byte	0x00, 0xf0, 0x11, 0x00


	//----- nvinfo : EIATTR_KPARAM_INFO
	.align		4
.L_25:
        /*0098*/ 	.byte	0x04, 0x17
        /*009a*/ 	.short	(.L_27 - .L_26)
.L_26:
        /*009c*/ 	.word	0x00000000
        /*00a0*/ 	.short	0x0004
        /*00a2*/ 	.short	0x0010
        /*00a4*/ 	.byte	0x00, 0xf0, 0x11, 0x00


	//----- nvinfo : EIATTR_KPARAM_INFO
	.align		4
.L_27:
        /*00a8*/ 	.byte	0x04, 0x17
        /*00aa*/ 	.short	(.L_29 - .L_28)
.L_28:
        /*00ac*/ 	.word	0x00000000
        /*00b0*/ 	.short	0x0003
        /*00b2*/ 	.short	0x000c
        /*00b4*/ 	.byte	0x00, 0xf0, 0x11, 0x00


	//----- nvinfo : EIATTR_KPARAM_INFO
	.align		4
.L_29:
        /*00b8*/ 	.byte	0x04, 0x17
        /*00ba*/ 	.short	(.L_31 - .L_30)
.L_30:
        /*00bc*/ 	.word	0x00000000
        /*00c0*/ 	.short	0x0002
        /*00c2*/ 	.short	0x0008
        /*00c4*/ 	.byte	0x00, 0xf0, 0x11, 0x00


	//----- nvinfo : EIATTR_KPARAM_INFO
	.align		4
.L_31:
        /*00c8*/ 	.byte	0x04, 0x17
        /*00ca*/ 	.short	(.L_33 - .L_32)
.L_32:
        /*00cc*/ 	.word	0x00000000
        /*00d0*/ 	.short	0x0001
        /*00d2*/ 	.short	0x0004
        /*00d4*/ 	.byte	0x00, 0xf0, 0x11, 0x00


	//----- nvinfo : EIATTR_KPARAM_INFO
	.align		4
.L_33:
        /*00d8*/ 	.byte	0x04, 0x17
        /*00da*/ 	.short	(.L_35 - .L_34)
.L_34:
        /*00dc*/ 	.word	0x00000000
        /*00e0*/ 	.short	0x0000
        /*00e2*/ 	.short	0x0000
        /*00e4*/ 	.byte	0x00, 0xf0, 0x11, 0x00


	//----- nvinfo : EIATTR_SPARSE_MMA_MASK
	.align		4
.L_35:
        /*00e8*/ 	.byte	0x03, 0x50
        /*00ea*/ 	.short	0x0000


	//----- nvinfo : EIATTR_MAXREG_COUNT
	.align		4
        /*00ec*/ 	.byte	0x03, 0x1b
        /*00ee*/ 	.short	0x00ff


	//----- nvinfo : EIATTR_MERCURY_ISA_VERSION
	.align		4
        /*00f0*/ 	.byte	0x03, 0x5f
        /*00f2*/ 	.short	0x0101


	//----- nvinfo : EIATTR_VRC_CTA_INIT_COUNT
	.align		4
        /*00f4*/ 	.byte	0x02, 0x4a
	.zero		1
	.zero		1


	//----- nvinfo : EIATTR_EXIT_INSTR_OFFSETS
	.align		4
        /*00f8*/ 	.byte	0x04, 0x1c
        /*00fa*/ 	.short	(.L_37 - .L_36)


	//   ....[0]....
.L_36:
        /*00fc*/ 	.word	0x00000290


	//   ....[1]....
        /*0100*/ 	.word	0x000013c0


	//----- nvinfo : EIATTR_CBANK_PARAM_SIZE
	.align		4
.L_37:
        /*0104*/ 	.byte	0x03, 0x19
        /*0106*/ 	.short	0x0048


	//----- nvinfo : EIATTR_PARAM_CBANK
	.align		4
        /*0108*/ 	.byte	0x04, 0x0a
        /*010a*/ 	.short	(.L_39 - .L_38)
	.align		4
.L_38:
        /*010c*/ 	.word	index@(.nv.constant0._Z3cnniiiiiiiiiiiPfS_S_)
        /*0110*/ 	.short	0x0380
        /*0112*/ 	.short	0x0048


	//----- nvinfo : EIATTR_SW_WAR
	.align		4
.L_39:
        /*0114*/ 	.byte	0x04, 0x36
        /*0116*/ 	.short	(.L_41 - .L_40)
.L_40:
        /*0118*/ 	.word	0x00000008
.L_41:


//--------------------- .nv.callgraph             --------------------------
	.section	.nv.callgraph,"",@"SHT_CUDA_CALLGRAPH"
	.align	4
	.sectionentsize	8
	.align		4
        /*0000*/ 	.word	0x00000000
	.align		4
        /*0004*/ 	.word	0xffffffff
	.align		4
        /*0008*/ 	.word	0x00000000
	.align		4
        /*000c*/ 	.word	0xfffffffe
	.align		4
        /*0010*/ 	.word	0x00000000
	.align		4
        /*0014*/ 	.word	0xfffffffd
	.align		4
        /*0018*/ 	.word	0x00000000
	.align		4
        /*001c*/ 	.word	0xfffffffc


//--------------------- .text._Z3cnniiiiiiiiiiiPfS_S_ --------------------------
	.section	.text._Z3cnniiiiiiiiiiiPfS_S_,"ax",@progbits
	.align	128
        .global         _Z3cnniiiiiiiiiiiPfS_S_
        .type           _Z3cnniiiiiiiiiiiPfS_S_,@function
        .size           _Z3cnniiiiiiiiiiiPfS_S_,(.L_x_7 - _Z3cnniiiiiiiiiiiPfS_S_)
        .other          _Z3cnniiiiiiiiiiiPfS_S_,@"STO_CUDA_ENTRY STV_DEFAULT"
_Z3cnniiiiiiiiiiiPfS_S_:
.text._Z3cnniiiiiiiiiiiPfS_S_:
[----:B------:R-:W-:Y:S01]  /*0000*/  LDC R1, c[0x0][0x37c] ;  /* 0x0000df00ff017b82 */ /* 0x000fe20000000800 */
[----:B------:R-:W0:Y:S01]  /*0010*/  LDCU UR10, c[0x0][0x3a8] ;  /* 0x00007500ff0a77ac */ /* 0x000e220008000800 */
[----:B------:R-:W1:Y:S06]  /*0020*/  S2R R4, SR_TID.X ;  /* 0x0000000000047919 */ /* 0x000e6c0000002100 */
[----:B------:R-:W2:Y:S01]  /*0030*/  LDC R5, c[0x0][0x368] ;  /* 0x0000da00ff057b82 */ /* 0x000ea20000000800 */
[----:B------:R-:W3:Y:S01]  /*0040*/  LDCU UR7, c[0x0][0x3a4] ;  /* 0x00007480ff0777ac */ /* 0x000ee20008000800 */
[----:B------:R-:W4:Y:S06]  /*0050*/  LDCU UR8, c[0x0][0x380] ;  /* 0x00007000ff0877ac */ /* 0x000f2c0008000800 */
[----:B------:R-:W5:Y:S01]  /*0060*/  LDC R8, c[0x0][0x364] ;  /* 0x0000d900ff087b82 */ /* 0x000f620000000800 */
[----:B0-----:R-:W0:Y:S07]  /*0070*/  I2F.U32.RP R0, UR10 ;  /* 0x0000000a00007d06 */ /* 0x001e2e0008209000 */
[----:B------:R-:W1:Y:S01]  /*0080*/  S2UR UR4, SR_CTAID.X ;  /* 0x00000000000479c3 */ /* 0x000e620000002500 */
[----:B------:R-:W-:-:S02]  /*0090*/  ISETP.NE.U32.AND P2, PT, RZ, UR10, PT ;  /* 0x0000000aff007c0c */ /* 0x000fc4000bf45070 */
[----:B------:R-:W-:-:S05]  /*00a0*/  LOP3.LUT R12, RZ, UR10, RZ, 0x33, !PT ;  /* 0x0000000aff0c7c12 */ /* 0x000fca000f8e33ff */
[----:B------:R-:W1:Y:S01]  /*00b0*/  LDC R7, c[0x0][0x360] ;  /* 0x0000d800ff077b82 */ /* 0x000e620000000800 */
[----:B0-----:R-:W0:Y:S07]  /*00c0*/  MUFU.RCP R0, R0 ;  /* 0x0000000000007308 */ /* 0x001e2e0000001000 */
[----:B------:R-:W2:Y:S08]  /*00d0*/  S2UR UR5, SR_CTAID.Z ;  /* 0x00000000000579c3 */ /* 0x000eb00000002700 */
[----:B------:R-:W5:Y:S01]  /*00e0*/  S2UR UR6, SR_CTAID.Y ;  /* 0x00000000000679c3 */ /* 0x000f620000002600 */
[----:B0-----:R-:W-:Y:S01]  /*00f0*/  IADD3 R2, PT, PT, R0, 0xffffffe, RZ ;  /* 0x0ffffffe00027810 */ /* 0x001fe20007ffe0ff */
[----:B-1----:R-:W-:Y:S01]  /*0100*/  IMAD R0, R7, UR4, R4 ;  /* 0x0000000407007c24 */ /* 0x002fe2000f8e0204 */
[----:B------:R-:W0:Y:S01]  /*0110*/  LDCU UR4, c[0x0][0x388] ;  /* 0x00007100ff0477ac */ /* 0x000e220008000800 */
[----:B------:R-:W1:Y:S01]  /*0120*/  S2R R4, SR_TID.Y ;  /* 0x0000000000047919 */ /* 0x000e620000002200 */
[----:B------:R3:W4:Y:S02]  /*0130*/  F2I.FTZ.U32.TRUNC.NTZ R3, R2 ;  /* 0x0000000200037305 */ /* 0x000724000021f000 */
[----:B---3--:R-:W-:Y:S01]  /*0140*/  HFMA2 R2, -RZ, RZ, 0, 0 ;  /* 0x00000000ff027431 */ /* 0x008fe200000001ff */
[----:B----4-:R-:W-:Y:S01]  /*0150*/  IADD3 R9, PT, PT, RZ, -R3, RZ ;  /* 0x80000003ff097210 */ /* 0x010fe20007ffe0ff */
[----:B0-----:R-:W-:-:S04]  /*0160*/  UIADD3 UR4, UPT, UPT, UR4, -0x7, URZ ;  /* 0xfffffff904047890 */ /* 0x001fc8000fffe0ff */
[----:B------:R-:W-:-:S04]  /*0170*/  IMAD R9, R9, UR10, RZ ;  /* 0x0000000a09097c24 */ /* 0x000fc8000f8e02ff */
[----:B------:R-:W-:Y:S02]  /*0180*/  IMAD.HI.U32 R3, R3, R9, R2 ;  /* 0x0000000903037227 */ /* 0x000fe400078e0002 */
[----:B------:R-:W2:Y:S04]  /*0190*/  S2R R2, SR_TID.Z ;  /* 0x0000000000027919 */ /* 0x000ea80000002300 */
[----:B------:R-:W-:-:S05]  /*01a0*/  IMAD.HI.U32 R3, R3, R0, RZ ;  /* 0x0000000003037227 */ /* 0x000fca00078e00ff */
[----:B------:R-:W-:-:S05]  /*01b0*/  IADD3 R7, PT, PT, -R3, RZ, RZ ;  /* 0x000000ff03077210 */ /* 0x000fca0007ffe1ff */
[----:B------:R-:W-:-:S05]  /*01c0*/  IMAD R6, R7, UR10, R0 ;  /* 0x0000000a07067c24 */ /* 0x000fca000f8e0200 */
[----:B------:R-:W-:-:S13]  /*01d0*/  ISETP.GE.U32.AND P0, PT, R6, UR10, PT ;  /* 0x0000000a06007c0c */ /* 0x000fda000bf06070 */
[----:B------:R-:W-:Y:S01]  /*01e0*/  @P0 IADD3 R6, PT, PT, R6, -UR10, RZ ;  /* 0x8000000a06060c10 */ /* 0x000fe2000fffe0ff */
[----:B--2---:R-:W-:Y:S01]  /*01f0*/  IMAD R2, R5, UR5, R2 ;  /* 0x0000000505027c24 */ /* 0x004fe2000f8e0202 */
[----:B------:R-:W-:Y:S02]  /*0200*/  @P0 IADD3 R3, PT, PT, R3, 0x1, RZ ;  /* 0x0000000103030810 */ /* 0x000fe40007ffe0ff */
[----:B------:R-:W-:-:S13]  /*0210*/  ISETP.GE.U32.AND P1, PT, R6, UR10, PT ;  /* 0x0000000a06007c0c */ /* 0x000fda000bf26070 */
[----:B------:R-:W-:-:S04]  /*0220*/  @P1 IADD3 R3, PT, PT, R3, 0x1, RZ ;  /* 0x0000000103031810 */ /* 0x000fc80007ffe0ff */
[----:B------:R-:W-:Y:S01]  /*0230*/  SEL R7, R12, R3, !P2 ;  /* 0x000000030c077207 */ /* 0x000fe20005000000 */
[----:B-----5:R-:W-:-:S03]  /*0240*/  IMAD R3, R8, UR6, RZ ;  /* 0x0000000608037c24 */ /* 0x020fc6000f8e02ff */
[----:B------:R-:W-:Y:S02]  /*0250*/  ISETP.GE.U32.AND P0, PT, R7, UR7, PT ;  /* 0x0000000707007c0c */ /* 0x000fe4000bf06070 */
[----:B-1----:R-:W-:Y:S02]  /*0260*/  LEA R3, R3, R4, 0x3 ;  /* 0x0000000403037211 */ /* 0x002fe400078e18ff */
[----:B------:R-:W-:-:S04]  /*0270*/  ISETP.GE.U32.OR P0, PT, R2, UR8, P0 ;  /* 0x0000000802007c0c */ /* 0x000fc80008706470 */
[----:B------:R-:W-:-:S13]  /*0280*/  ISETP.GE.U32.OR P0, PT, R3, UR4, P0 ;  /* 0x0000000403007c0c */ /* 0x000fda0008706470 */
[----:B------:R-:W-:Y:S05]  /*0290*/  @P0 EXIT ;  /* 0x000000000000094d */ /* 0x000fea0003800000 */
[----:B------:R-:W0:Y:S01]  /*02a0*/  LDCU UR5, c[0x0][0x384] ;  /* 0x00007080ff0577ac */ /* 0x000e220008000800 */
[----:B------:R-:W-:Y:S02]  /*02b0*/  CS2R R32, SRZ ;  /* 0x0000000000207805 */ /* 0x000fe4000001ff00 */
[----:B------:R-:W-:Y:S02]  /*02c0*/  CS2R R4, SRZ ;  /* 0x0000000000047805 */ /* 0x000fe4000001ff00 */
[----:B------:R-:W-:Y:S01]  /*02d0*/  CS2R R34, SRZ ;  /* 0x0000000000227805 */ /* 0x000fe2000001ff00 */
[----:B------:R-:W1:Y:S01]  /*02e0*/  LDCU UR4, c[0x0][0x39c] ;  /* 0x00007380ff0477ac */ /* 0x000e620008000800 */
[----:B------:R-:W-:Y:S01]  /*02f0*/  CS2R R36, SRZ ;  /* 0x0000000000247805 */ /* 0x000fe2000001ff00 */
[----:B------:R-:W2:Y:S01]  /*0300*/  LDCU.64 UR8, c[0x0][0x358] ;  /* 0x00006b00ff0877ac */ /* 0x000ea20008000a00 */
[----:B0-----:R-:W-:Y:S01]  /*0310*/  UISETP.NE.AND UP0, UPT, UR5, URZ, UPT ;  /* 0x000000ff0500728c */ /* 0x001fe2000bf05270 */
[----:B-1----:R-:W-:-:S08]  /*0320*/  IMAD R7, R7, UR4, RZ ;  /* 0x0000000407077c24 */ /* 0x002fd0000f8e02ff */
[----:B--2---:R-:W-:Y:S05]  /*0330*/  BRA.U !UP0, `(.L_x_0) ;  /* 0x0000000d08647547 */ /* 0x004fea000b800000 */
[----:B------:R-:W0:Y:S01]  /*0340*/  LDCU UR7, c[0x0][0x398] ;  /* 0x00007300ff0777ac */ /* 0x000e220008000800 */
[----:B------:R-:W1:Y:S01]  /*0350*/  LDCU UR4, c[0x0][0x394] ;  /* 0x00007280ff0477ac */ /* 0x000e620008000800 */
[----:B0-----:R-:W-:-:S04]  /*0360*/  UISETP.NE.AND UP0, UPT, UR7, URZ, UPT ;  /* 0x000000ff0700728c */ /* 0x001fc8000bf05270 */
[----:B-1----:R-:W-:-:S09]  /*0370*/  UISETP.EQ.OR UP0, UPT, UR4, URZ, !UP0 ;  /* 0x000000ff0400728c */ /* 0x002fd2000c702670 */
[----:B------:R-:W-:Y:S05]  /*0380*/  BRA.U UP0, `(.L_x_0) ;  /* 0x0000000d00507547 */ /* 0x000fea000b800000 */
[----:B------:R-:W0:Y:S01]  /*0390*/  LDCU UR6, c[0x0][0x3a0] ;  /* 0x00007400ff0677ac */ /* 0x000e220008000800 */
[----:B------:R-:W-:Y:S01]  /*03a0*/  IADD3 R5, PT, PT, R6, -UR10, RZ ;  /* 0x8000000a06057c10 */ /* 0x000fe2000fffe0ff */
[----:B------:R-:W-:Y:S01]  /*03b0*/  IMAD R8, R3, UR5, RZ ;  /* 0x0000000503087c24 */ /* 0x000fe2000f8e02ff */
[----:B------:R-:W-:Y:S02]  /*03c0*/  CS2R R36, SRZ ;  /* 0x0000000000247805 */ /* 0x000fe4000001ff00 */
[----:B------:R-:W-:Y:S02]  /*03d0*/  MOV R9, RZ ;  /* 0x000000ff00097202 */ /* 0x000fe40000000f00 */
[----:B------:R-:W-:Y:S02]  /*03e0*/  CS2R R34, SRZ ;  /* 0x0000000000227805 */ /* 0x000fe4000001ff00 */
[----:B------:R-:W-:Y:S02]  /*03f0*/  @P2 SEL R12, R5, R6, P1 ;  /* 0x00000006050c2207 */ /* 0x000fe40000800000 */
[----:B------:R-:W-:-:S02]  /*0400*/  CS2R R4, SRZ ;  /* 0x0000000000047805 */ /* 0x000fc4000001ff00 */
[----:B------:R-:W-:Y:S02]  /*0410*/  IADD3 R10, PT, PT, R8, UR5, RZ ;  /* 0x00000005080a7c10 */ /* 0x000fe4000fffe0ff */
[----:B------:R-:W-:Y:S01]  /*0420*/  CS2R R32, SRZ ;  /* 0x0000000000207805 */ /* 0x000fe2000001ff00 */
[----:B------:R-:W-:Y:S01]  /*0430*/  UIMAD UR7, UR7, UR4, URZ ;  /* 0x00000004070772a4 */ /* 0x000fe2000f8e02ff */
[----:B0-----:R-:W-:Y:S01]  /*0440*/  IMAD R11, R12, UR6, RZ ;  /* 0x000000060c0b7c24 */ /* 0x001fe2000f8e02ff */
[----:B------:R-:W-:-:S10]  /*0450*/  IADD3 R12, PT, PT, R10, UR5, RZ ;  /* 0x000000050a0c7c10 */ /* 0x000fd4000fffe0ff */
.L_x_5:
[----:B------:R-:W0:Y:S02]  /*0460*/  LDCU UR4, c[0x0][0x384] ;  /* 0x00007080ff0477ac */ /* 0x000e240008000800 */
[----:B0-----:R-:W-:-:S04]  /*0470*/  IADD3 R13, PT, PT, R12, UR4, RZ ;  /* 0x000000040c0d7c10 */ /* 0x001fc8000fffe0ff */
[----:B------:R-:W-:-:S04]  /*0480*/  IADD3 R14, PT, PT, R13, UR4, RZ ;  /* 0x000000040d0e7c10 */ /* 0x000fc8000fffe0ff */
[----:B------:R-:W-:-:S04]  /*0490*/  IADD3 R15, PT, PT, R14, UR4, RZ ;  /* 0x000000040e0f7c10 */ /* 0x000fc8000fffe0ff */
[----:B------:R-:W-:-:S04]  /*04a0*/  IADD3 R16, PT, PT, R15, UR4, RZ ;  /* 0x000000040f107c10 */ /* 0x000fc8000fffe0ff */
[----:B------:R-:W-:Y:S01]  /*04b0*/  IADD3 R17, PT, PT, R16, UR4, RZ ;  /* 0x0000000410117c10 */ /* 0x000fe2000fffe0ff */
[----:B------:R-:W-:-:S06]  /*04c0*/  UMOV UR4, URZ ;  /* 0x000000ff00047c82 */ /* 0x000fcc0008000000 */
.L_x_4:
[----:B------:R-:W0:Y:S01]  /*04d0*/  LDC R18, c[0x0][0x398] ;  /* 0x0000e600ff127b82 */ /* 0x000e220000000800 */
[----:B------:R-:W1:Y:S01]  /*04e0*/  LDCU UR6, c[0x0][0x384] ;  /* 0x00007080ff0677ac */ /* 0x000e620008000800 */
[----:B------:R-:W2:Y:S01]  /*04f0*/  LDCU UR11, c[0x0][0x38c] ;  /* 0x00007180ff0b77ac */ /* 0x000ea20008000800 */
[----:B------:R-:W3:Y:S01]  /*0500*/  LDCU UR5, c[0x0][0x390] ;  /* 0x00007200ff0577ac */ /* 0x000ee20008000800 */
[----:B-1----:R-:W-:-:S04]  /*0510*/  IMAD R6, R2, UR6, R9 ;  /* 0x0000000602067c24 */ /* 0x002fc8000f8e0209 */
[----:B--2---:R-:W-:Y:S01]  /*0520*/  IMAD R6, R6, UR11, R7 ;  /* 0x0000000b06067c24 */ /* 0x004fe2000f8e0207 */
[----:B0-----:R-:W-:-:S04]  /*0530*/  ISETP.NE.AND P0, PT, R18, 0x1, PT ;  /* 0x000000011200780c */ /* 0x001fc80003f05270 */
[----:B------:R-:W-:-:S05]  /*0540*/  IADD3 R6, PT, PT, R6, UR4, RZ ;  /* 0x0000000406067c10 */ /* 0x000fca000fffe0ff */
[----:B---3--:R-:W-:Y:S01]  /*0550*/  IMAD R19, R6, UR5, R11 ;  /* 0x0000000506137c24 */ /* 0x008fe2000f8e020b */
[----:B------:R-:W-:-:S03]  /*0560*/  UMOV UR5, URZ ;  /* 0x000000ff00057c82 */ /* 0x000fc60008000000 */
[----:B------:R-:W-:Y:S05]  /*0570*/  @!P0 BRA `(.L_x_1) ;  /* 0x0000000400ac8947 */ /* 0x000fea0003800000 */
[----:B------:R-:W0:Y:S01]  /*0580*/  LDC R41, c[0x0][0x394] ;  /* 0x0000e500ff297b82 */ /* 0x000e220000000800 */
[----:B------:R-:W1:Y:S01]  /*0590*/  LDCU UR5, c[0x0][0x398] ;  /* 0x00007300ff0577ac */ /* 0x000e620008000800 */
[-C--:B------:R-:W-:Y:S02]  /*05a0*/  IADD3 R28, PT, PT, R14, R9.reuse, RZ ;  /* 0x000000090e1c7210 */ /* 0x080fe40007ffe0ff */
[-C--:B------:R-:W-:Y:S02]  /*05b0*/  IADD3 R22, PT, PT, R17, R9.reuse, RZ ;  /* 0x0000000911167210 */ /* 0x080fe40007ffe0ff */
[-C--:B------:R-:W-:Y:S02]  /*05c0*/  IADD3 R24, PT, PT, R16, R9.reuse, RZ ;  /* 0x0000000910187210 */ /* 0x080fe40007ffe0ff */
[-C--:B------:R-:W-:Y:S02]  /*05d0*/  IADD3 R26, PT, PT, R15, R9.reuse, RZ ;  /* 0x000000090f1a7210 */ /* 0x080fe40007ffe0ff */
[----:B------:R-:W-:-:S02]  /*05e0*/  IADD3 R30, PT, PT, R13, R9, RZ ;  /* 0x000000090d1e7210 */ /* 0x000fc40007ffe0ff */
[-C--:B------:R-:W-:Y:S02]  /*05f0*/  IADD3 R38, PT, PT, R12, R9.reuse, RZ ;  /* 0x000000090c267210 */ /* 0x080fe40007ffe0ff */
[-C--:B------:R-:W-:Y:S02]  /*0600*/  IADD3 R6, PT, PT, R10, R9.reuse, RZ ;  /* 0x000000090a067210 */ /* 0x080fe40007ffe0ff */
[----:B------:R-:W-:Y:S01]  /*0610*/  IADD3 R20, PT, PT, R8, R9, RZ ;  /* 0x0000000908147210 */ /* 0x000fe20007ffe0ff */
[----:B-1----:R-:W-:-:S04]  /*0620*/  ULOP3.LUT UR5, UR5, 0xfffffffe, URZ, 0xc0, !UPT ;  /* 0xfffffffe05057892 */ /* 0x002fc8000f8ec0ff */
[----:B------:R-:W-:Y:S01]  /*0630*/  UIADD3 UR6, UPT, UPT, -UR5, URZ, URZ ;  /* 0x000000ff05067290 */ /* 0x000fe2000fffe1ff */
[-C--:B0-----:R-:W-:Y:S02]  /*0640*/  IMAD R27, R28, R41.reuse, UR4 ;  /* 0x000000041c1b7e24 */ /* 0x081fe4000f8e0229 */
[-C--:B------:R-:W-:Y:S01]  /*0650*/  IMAD R21, R22, R41.reuse, UR4 ;  /* 0x0000000416157e24 */ /* 0x080fe2000f8e0229 */
[----:B------:R-:W-:Y:S01]  /*0660*/  UMOV UR5, URZ ;  /* 0x000000ff00057c82 */ /* 0x000fe20008000000 */
[-C--:B------:R-:W-:Y:S02]  /*0670*/  IMAD R23, R24, R41.reuse, UR4 ;  /* 0x0000000418177e24 */ /* 0x080fe4000f8e0229 */
[-C--:B------:R-:W-:Y:S02]  /*0680*/  IMAD R25, R26, R41.reuse, UR4 ;  /* 0x000000041a197e24 */ /* 0x080fe4000f8e0229 */
[-C--:B------:R-:W-:Y:S02]  /*0690*/  IMAD R29, R30, R41.reuse, UR4 ;  /* 0x000000041e1d7e24 */ /* 0x080fe4000f8e0229 */
[----:B------:R-:W-:-:S02]  /*06a0*/  IMAD R31, R38, R41, UR4 ;  /* 0x00000004261f7e24 */ /* 0x000fc4000f8e0229 */
[-C--:B------:R-:W-:Y:S02]  /*06b0*/  IMAD R39, R6, R41.reuse, UR4 ;  /* 0x0000000406277e24 */ /* 0x080fe4000f8e0229 */
[----:B------:R-:W-:Y:S02]  /*06c0*/  IMAD R41, R20, R41, UR4 ;  /* 0x0000000414297e24 */ /* 0x000fe4000f8e0229 */
[-C--:B------:R-:W-:Y:S02]  /*06d0*/  IMAD R26, R27, R18.reuse, RZ ;  /* 0x000000121b1a7224 */ /* 0x080fe400078e02ff */
[-C--:B------:R-:W-:Y:S02]  /*06e0*/  IMAD R6, R21, R18.reuse, RZ ;  /* 0x0000001215067224 */ /* 0x080fe400078e02ff */
[-C--:B------:R-:W-:Y:S02]  /*06f0*/  IMAD R27, R29, R18.reuse, RZ ;  /* 0x000000121d1b7224 */ /* 0x080fe400078e02ff */
[----:B------:R-:W-:-:S02]  /*0700*/  IMAD R20, R23, R18, RZ ;  /* 0x0000001217147224 */ /* 0x000fc400078e02ff */
[-C--:B------:R-:W-:Y:S02]  /*0710*/  IMAD R21, R25, R18.reuse, RZ ;  /* 0x0000001219157224 */ /* 0x080fe400078e02ff */
[-C--:B------:R-:W-:Y:S02]  /*0720*/  IMAD R28, R31, R18.reuse, RZ ;  /* 0x000000121f1c7224 */ /* 0x080fe400078e02ff */
[-C--:B------:R-:W-:Y:S02]  /*0730*/  IMAD R29, R39, R18.reuse, RZ ;  /* 0x00000012271d7224 */ /* 0x080fe400078e02ff */
[----:B------:R-:W-:-:S07]  /*0740*/  IMAD R30, R41, R18, RZ ;  /* 0x00000012291e7224 */ /* 0x000fce00078e02ff */
.L_x_2:
[----:B------:R-:W0:Y:S01]  /*0750*/  LDC.64 R24, c[0x0][0x3b0] ;  /* 0x0000ec00ff187b82 */ /* 0x000e220000000a00 */
[----:B------:R-:W-:-:S07]  /*0760*/  IADD3 R31, PT, PT, R19, UR5, RZ ;  /* 0x00000005131f7c10 */ /* 0x000fce000fffe0ff */
[----:B------:R-:W1:Y:S01]  /*0770*/  LDC.64 R22, c[0x0][0x3b8] ;  /* 0x0000ee00ff167b82 */ /* 0x000e620000000a00 */
[C---:B0-----:R-:W-:Y:S01]  /*0780*/  IMAD.WIDE.U32 R38, R31.reuse, 0x4, R24 ;  /* 0x000000041f267825 */ /* 0x041fe200078e0018 */
[----:B------:R-:W-:-:S05]  /*0790*/  IADD3 R31, PT, PT, R31, 0x1, RZ ;  /* 0x000000011f1f7810 */ /* 0x000fca0007ffe0ff */
[----:B------:R-:W2:Y:S01]  /*07a0*/  LDG.E R38, desc[UR8][R38.64] ;  /* 0x0000000826267981 */ /* 0x000ea2000c1e1900 */
[----:B------:R-:W-:-:S04]  /*07b0*/  IMAD.WIDE.U32 R24, R31, 0x4, R24 ;  /* 0x000000041f187825 */ /* 0x000fc800078e0018 */
[--C-:B-1----:R-:W-:Y:S01]  /*07c0*/  IMAD.WIDE.U32 R40, R29, 0x4, R22.reuse ;  /* 0x000000041d287825 */ /* 0x102fe200078e0016 */
[----:B------:R0:W3:Y:S03]  /*07d0*/  LDG.E R31, desc[UR8][R24.64] ;  /* 0x00000008181f7981 */ /* 0x0000e6000c1e1900 */
[--C-:B------:R-:W-:Y:S02]  /*07e0*/  IMAD.WIDE.U32 R42, R28, 0x4, R22.reuse ;  /* 0x000000041c2a7825 */ /* 0x100fe400078e0016 */
[----:B------:R-:W2:Y:S02]  /*07f0*/  LDG.E R41, desc[UR8][R40.64] ;  /* 0x0000000828297981 */ /* 0x000ea4000c1e1900 */
[----:B------:R-:W-:-:S04]  /*0800*/  IMAD.WIDE.U32 R44, R30, 0x4, R22 ;  /* 0x000000041e2c7825 */ /* 0x000fc800078e0016 */
[--C-:B0-----:R-:W-:Y:S02]  /*0810*/  IMAD.WIDE.U32 R24, R26, 0x4, R22.reuse ;  /* 0x000000041a187825 */ /* 0x101fe400078e0016 */
[----:B------:R-:W4:Y:S04]  /*0820*/  LDG.E R44, desc[UR8][R44.64] ;  /* 0x000000082c2c7981 */ /* 0x000f28000c1e1900 */
[----:B------:R0:W5:Y:S02]  /*0830*/  LDG.E R40, desc[UR8][R42.64] ;  /* 0x000000082a287981 */ /* 0x000164000c1e1900 */
[----:B0-----:R-:W-:-:S05]  /*0840*/  IMAD.WIDE.U32 R42, R27, 0x4, R22 ;  /* 0x000000041b2a7825 */ /* 0x001fca00078e0016 */
[----:B------:R0:W3:Y:S01]  /*0850*/  LDG.E R39, desc[UR8][R42.64] ;  /* 0x000000082a277981 */ /* 0x0000e2000c1e1900 */
[----:B------:R-:W-:Y:S01]  /*0860*/  IADD3 R45, PT, PT, R30, 0x1, RZ ;  /* 0x000000011e2d7810 */ /* 0x000fe20007ffe0ff */
[----:B0-----:R-:W-:-:S06]  /*0870*/  IMAD.WIDE.U32 R42, R21, 0x4, R22 ;  /* 0x00000004152a7825 */ /* 0x001fcc00078e0016 */
[----:B------:R-:W4:Y:S01]  /*0880*/  LDG.E R42, desc[UR8][R42.64] ;  /* 0x000000082a2a7981 */ /* 0x000f22000c1e1900 */
[----:B--2---:R-:W-:-:S03]  /*0890*/  FFMA R32, R38, R41, R32 ;  /* 0x0000002926207223 */ /* 0x004fc60000000020 */
[----:B------:R0:W2:Y:S02]  /*08a0*/  LDG.E R41, desc[UR8][R24.64] ;  /* 0x0000000818297981 */ /* 0x0000a4000c1e1900 */
[----:B0-----:R-:W-:-:S04]  /*08b0*/  IMAD.WIDE.U32 R24, R20, 0x4, R22 ;  /* 0x0000000414187825 */ /* 0x001fc800078e0016 */
[----:B-----5:R-:W-:Y:S02]  /*08c0*/  FFMA R4, R38, R40, R4 ;  /* 0x0000002826047223 */ /* 0x020fe40000000004 */
[----:B------:R0:W5:Y:S02]  /*08d0*/  LDG.E R40, desc[UR8][R24.64] ;  /* 0x0000000818287981 */ /* 0x000164000c1e1900 */
[----:B0-----:R-:W-:-:S04]  /*08e0*/  IMAD.WIDE.U32 R24, R6, 0x4, R22 ;  /* 0x0000000406187825 */ /* 0x001fc800078e0016 */
[----:B---3--:R-:W-:Y:S02]  /*08f0*/  FFMA R5, R38, R39, R5 ;  /* 0x0000002726057223 */ /* 0x008fe40000000005 */
[----:B------:R0:W3:Y:S02]  /*0900*/  LDG.E R39, desc[UR8][R24.64] ;  /* 0x0000000818277981 */ /* 0x0000e4000c1e1900 */
[----:B0-----:R-:W-:-:S06]  /*0910*/  IMAD.WIDE.U32 R24, R45, 0x4, R22 ;  /* 0x000000042d187825 */ /* 0x001fcc00078e0016 */
[----:B------:R-:W3:Y:S01]  /*0920*/  LDG.E R24, desc[UR8][R24.64] ;  /* 0x0000000818187981 */ /* 0x000ee2000c1e1900 */
[C---:B----4-:R-:W-:Y:S01]  /*0930*/  FFMA R33, R38.reuse, R44, R33 ;  /* 0x0000002c26217223 */ /* 0x050fe20000000021 */
[----:B------:R-:W-:Y:S01]  /*0940*/  FFMA R35, R38, R42, R35 ;  /* 0x0000002a26237223 */ /* 0x000fe20000000023 */
[----:B------:R-:W-:Y:S02]  /*0950*/  IADD3 R43, PT, PT, R28, 0x1, RZ ;  /* 0x000000011c2b7810 */ /* 0x000fe40007ffe0ff */
[----:B------:R-:W-:Y:S01]  /*0960*/  IADD3 R45, PT, PT, R27, 0x1, RZ ;  /* 0x000000011b2d7810 */ /* 0x000fe20007ffe0ff */
[C---:B--2---:R-:W-:Y:S01]  /*0970*/  FFMA R34, R38.reuse, R41, R34 ;  /* 0x0000002926227223 */ /* 0x044fe20000000022 */
[----:B------:R-:W-:Y:S01]  /*0980*/  IADD3 R41, PT, PT, R29, 0x1, RZ ;  /* 0x000000011d297810 */ /* 0x000fe20007ffe0ff */
[C---:B-----5:R-:W-:Y:S01]  /*0990*/  FFMA R36, R38.reuse, R40, R36 ;  /* 0x0000002826247223 */ /* 0x060fe20000000024 */
[----:B---3--:R-:W-:-:S03]  /*09a0*/  FFMA R37, R38, R39, R37 ;  /* 0x0000002726257223 */ /* 0x008fc60000000025 */
[----:B------:R-:W-:-:S05]  /*09b0*/  IMAD.WIDE.U32 R38, R41, 0x4, R22 ;  /* 0x0000000429267825 */ /* 0x000fca00078e0016 */
[----:B------:R0:W2:Y:S01]  /*09c0*/  LDG.E R41, desc[UR8][R38.64] ;  /* 0x0000000826297981 */ /* 0x0000a2000c1e1900 */
[----:B------:R-:W-:Y:S01]  /*09d0*/  FFMA R33, R31, R24, R33 ;  /* 0x000000181f217223 */ /* 0x000fe20000000021 */
[----:B0-----:R-:W-:Y:S01]  /*09e0*/  IMAD.WIDE.U32 R38, R43, 0x4, R22 ;  /* 0x000000042b267825 */ /* 0x001fe200078e0016 */
[----:B------:R-:W-:-:S03]  /*09f0*/  IADD3 R43, PT, PT, R26, 0x1, RZ ;  /* 0x000000011a2b7810 */ /* 0x000fc60007ffe0ff */
[--C-:B------:R-:W-:Y:S01]  /*0a00*/  IMAD.WIDE.U32 R24, R45, 0x4, R22.reuse ;  /* 0x000000042d187825 */ /* 0x100fe200078e0016 */
[----:B------:R-:W3:Y:S04]  /*0a10*/  LDG.E R40, desc[UR8][R38.64] ;  /* 0x0000000826287981 */ /* 0x000ee8000c1e1900 */
[----:B------:R0:W4:Y:S02]  /*0a20*/  LDG.E R39, desc[UR8][R24.64] ;  /* 0x0000000818277981 */ /* 0x000124000c1e1900 */
[----:B0-----:R-:W-:Y:S01]  /*0a30*/  IMAD.WIDE.U32 R24, R43, 0x4, R22 ;  /* 0x000000042b187825 */ /* 0x001fe200078e0016 */
[----:B------:R-:W-:-:S04]  /*0a40*/  IADD3 R43, PT, PT, R21, 0x1, RZ ;  /* 0x00000001152b7810 */ /* 0x000fc80007ffe0ff */
[----:B------:R0:W5:Y:S02]  /*0a50*/  LDG.E R38, desc[UR8][R24.64] ;  /* 0x0000000818267981 */ /* 0x000164000c1e1900 */
[----:B0-----:R-:W-:Y:S01]  /*0a60*/  IMAD.WIDE.U32 R24, R43, 0x4, R22 ;  /* 0x000000042b187825 */ /* 0x001fe200078e0016 */
[----:B------:R-:W-:-:S04]  /*0a70*/  IADD3 R43, PT, PT, R20, 0x1, RZ ;  /* 0x00000001142b7810 */ /* 0x000fc80007ffe0ff */
[----:B------:R0:W5:Y:S02]  /*0a80*/  LDG.E R42, desc[UR8][R24.64] ;  /* 0x00000008182a7981 */ /* 0x000164000c1e1900 */
[----:B0-----:R-:W-:Y:S01]  /*0a90*/  IMAD.WIDE.U32 R24, R43, 0x4, R22 ;  /* 0x000000042b187825 */ /* 0x001fe200078e0016 */
[----:B------:R-:W-:-:S05]  /*0aa0*/  IADD3 R43, PT, PT, R6, 0x1, RZ ;  /* 0x00000001062b7810 */ /* 0x000fca0007ffe0ff */
[----:B------:R-:W-:Y:S01]  /*0ab0*/  IMAD.WIDE.U32 R22, R43, 0x4, R22 ;  /* 0x000000042b167825 */ /* 0x000fe200078e0016 */
[----:B------:R-:W5:Y:S05]  /*0ac0*/  LDG.E R24, desc[UR8][R24.64] ;  /* 0x0000000818187981 */ /* 0x000f6a000c1e1900 */
[----:B------:R-:W5:Y:S01]  /*0ad0*/  LDG.E R22, desc[UR8][R22.64] ;  /* 0x0000000816167981 */ /* 0x000f62000c1e1900 */
[----:B------:R-:W-:-:S04]  /*0ae0*/  UIADD3 UR6, UPT, UPT, UR6, 0x2, URZ ;  /* 0x0000000206067890 */ /* 0x000fc8000fffe0ff */
[----:B------:R-:W-:Y:S01]  /*0af0*/  UISETP.NE.AND UP0, UPT, UR6, URZ, UPT ;  /* 0x000000ff0600728c */ /* 0x000fe2000bf05270 */
[----:B------:R-:W-:Y:S02]  /*0b00*/  IADD3 R6, PT, PT, R6, 0x2, RZ ;  /* 0x0000000206067810 */ /* 0x000fe40007ffe0ff */
[----:B------:R-:W-:Y:S02]  /*0b10*/  IADD3 R20, PT, PT, R20, 0x2, RZ ;  /* 0x0000000214147810 */ /* 0x000fe40007ffe0ff */
[----:B------:R-:W-:Y:S02]  /*0b20*/  IADD3 R21, PT, PT, R21, 0x2, RZ ;  /* 0x0000000215157810 */ /* 0x000fe40007ffe0ff */
[----:B------:R-:W-:Y:S02]  /*0b30*/  IADD3 R26, PT, PT, R26, 0x2, RZ ;  /* 0x000000021a1a7810 */ /* 0x000fe40007ffe0ff */
[----:B------:R-:W-:Y:S02]  /*0b40*/  IADD3 R27, PT, PT, R27, 0x2, RZ ;  /* 0x000000021b1b7810 */ /* 0x000fe40007ffe0ff */
[----:B------:R-:W-:-:S02]  /*0b50*/  IADD3 R28, PT, PT, R28, 0x2, RZ ;  /* 0x000000021c1c7810 */ /* 0x000fc40007ffe0ff */
[----:B------:R-:W-:Y:S02]  /*0b60*/  IADD3 R29, PT, PT, R29, 0x2, RZ ;  /* 0x000000021d1d7810 */ /* 0x000fe40007ffe0ff */
[----:B------:R-:W-:Y:S01]  /*0b70*/  IADD3 R30, PT, PT, R30, 0x2, RZ ;  /* 0x000000021e1e7810 */ /* 0x000fe20007ffe0ff */
[----:B------:R-:W-:Y:S01]  /*0b80*/  UIADD3 UR5, UPT, UPT, UR5, 0x2, URZ ;  /* 0x0000000205057890 */ /* 0x000fe2000fffe0ff */
[C---:B--2---:R-:W-:Y:S01]  /*0b90*/  FFMA R32, R31.reuse, R41, R32 ;  /* 0x000000291f207223 */ /* 0x044fe20000000020 */
[C---:B---3--:R-:W-:Y:S01]  /*0ba0*/  FFMA R4, R31.reuse, R40, R4 ;  /* 0x000000281f047223 */ /* 0x048fe20000000004 */
[C---:B----4-:R-:W-:Y:S01]  /*0bb0*/  FFMA R5, R31.reuse, R39, R5 ;  /* 0x000000271f057223 */ /* 0x050fe20000000005 */
[C---:B-----5:R-:W-:Y:S01]  /*0bc0*/  FFMA R34, R31.reuse, R38, R34 ;  /* 0x000000261f227223 */ /* 0x060fe20000000022 */
[C---:B------:R-:W-:Y:S01]  /*0bd0*/  FFMA R35, R31.reuse, R42, R35 ;  /* 0x0000002a1f237223 */ /* 0x040fe20000000023 */
[C---:B------:R-:W-:Y:S01]  /*0be0*/  FFMA R36, R31.reuse, R24, R36 ;  /* 0x000000181f247223 */ /* 0x040fe20000000024 */
[----:B------:R-:W-:Y:S01]  /*0bf0*/  FFMA R37, R31, R22, R37 ;  /* 0x000000161f257223 */ /* 0x000fe20000000025 */
[----:B------:R-:W-:Y:S06]  /*0c00*/  BRA.U UP0, `(.L_x_2) ;  /* 0xfffffff900d07547 */ /* 0x000fec000b83ffff */
[----:B------:R-:W0:Y:S02]  /*0c10*/  LDCU UR5, c[0x0][0x398] ;  /* 0x00007300ff0577ac */ /* 0x000e240008000800 */
[----:B0-----:R-:W-:-:S12]  /*0c20*/  ULOP3.LUT UR5, UR5, 0xfffffffe, URZ, 0xc0, !UPT ;  /* 0xfffffffe05057892 */ /* 0x001fd8000f8ec0ff */
.L_x_1:
[----:B------:R-:W-:-:S13]  /*0c30*/  LOP3.LUT P0, RZ, R18, 0x1, RZ, 0xc0, !PT ;  /* 0x0000000112ff7812 */ /* 0x000fda000780c0ff */
[----:B------:R-:W-:Y:S05]  /*0c40*/  @!P0 BRA `(.L_x_3) ;  /* 0x0000000400008947 */ /* 0x000fea0003800000 */
[----:B------:R-:W0:Y:S01]  /*0c50*/  LDCU UR12, c[0x0][0x384] ;  /* 0x00007080ff0c77ac */ /* 0x000e220008000800 */
[----:B------:R-:W1:Y:S01]  /*0c60*/  LDC.64 R28, c[0x0][0x3b0] ;  /* 0x0000ec00ff1c7b82 */ /* 0x000e620000000a00 */
[----:B------:R-:W-:Y:S01]  /*0c70*/  IMAD R25, R9, UR7, RZ ;  /* 0x0000000709197c24 */ /* 0x000fe2000f8e02ff */
[----:B------:R-:W-:Y:S01]  /*0c80*/  IADD3 R23, PT, PT, R19, UR5, RZ ;  /* 0x0000000513177c10 */ /* 0x000fe2000fffe0ff */
[----:B------:R-:W2:Y:S01]  /*0c90*/  LDCU UR6, c[0x0][0x394] ;  /* 0x00007280ff0677ac */ /* 0x000ea20008000800 */
[----:B------:R-:W-:Y:S02]  /*0ca0*/  IMAD R19, R9, UR7, RZ ;  /* 0x0000000709137c24 */ /* 0x000fe4000f8e02ff */
[----:B------:R-:W-:Y:S01]  /*0cb0*/  IMAD R27, R10, UR7, R25 ;  /* 0x000000070a1b7c24 */ /* 0x000fe2000f8e0219 */
[----:B------:R-:W3:Y:S01]  /*0cc0*/  LDCU UR11, c[0x0][0x398] ;  /* 0x00007300ff0b77ac */ /* 0x000ee20008000800 */
[----:B------:R-:W4:Y:S01]  /*0cd0*/  LDC.64 R20, c[0x0][0x3b8] ;  /* 0x0000ee00ff147b82 */ /* 0x000f220000000a00 */
[----:B0-----:R-:W-:-:S04]  /*0ce0*/  IADD3 R24, PT, PT, R12, UR12, RZ ;  /* 0x0000000c0c187c10 */ /* 0x001fc8000fffe0ff */
[----:B------:R-:W-:Y:S01]  /*0cf0*/  IADD3 R26, PT, PT, R24, UR12, RZ ;  /* 0x0000000c181a7c10 */ /* 0x000fe2000fffe0ff */
[----:B--2---:R-:W-:Y:S02]  /*0d00*/  IMAD R6, R8, UR6, RZ ;  /* 0x0000000608067c24 */ /* 0x004fe4000f8e02ff */
[----:B------:R-:W-:Y:S01]  /*0d10*/  IMAD R39, R24, UR7, R19 ;  /* 0x0000000718277c24 */ /* 0x000fe2000f8e0213 */
[----:B------:R-:W-:Y:S01]  /*0d20*/  IADD3 R30, PT, PT, R26, UR12, RZ ;  /* 0x0000000c1a1e7c10 */ /* 0x000fe2000fffe0ff */
[--C-:B---3--:R-:W-:Y:S02]  /*0d30*/  IMAD R41, R6, UR11, R25.reuse ;  /* 0x0000000b06297c24 */ /* 0x108fe4000f8e0219 */
[----:B------:R-:W-:Y:S01]  /*0d40*/  IMAD R25, R12, UR7, R25 ;  /* 0x000000070c197c24 */ /* 0x000fe2000f8e0219 */
[----:B------:R-:W-:Y:S01]  /*0d50*/  IADD3 R38, PT, PT, R30, UR12, RZ ;  /* 0x0000000c1e267c10 */ /* 0x000fe2000fffe0ff */
[C---:B------:R-:W-:Y:S02]  /*0d60*/  IMAD R6, R18.reuse, UR4, R27 ;  /* 0x0000000412067c24 */ /* 0x040fe4000f8e021b */
[----:B------:R-:W-:Y:S01]  /*0d70*/  IMAD R22, R18, UR4, R25 ;  /* 0x0000000412167c24 */ /* 0x000fe2000f8e0219 */
[----:B------:R-:W-:Y:S01]  /*0d80*/  IADD3 R40, PT, PT, R38, UR12, RZ ;  /* 0x0000000c26287c10 */ /* 0x000fe2000fffe0ff */
[----:B------:R-:W-:-:S02]  /*0d90*/  IMAD R24, R18, UR4, R41 ;  /* 0x0000000412187c24 */ /* 0x000fc4000f8e0229 */
[----:B-1----:R-:W-:Y:S01]  /*0da0*/  IMAD.WIDE.U32 R28, R23, 0x4, R28 ;  /* 0x00000004171c7825 */ /* 0x002fe200078e001c */
[----:B------:R-:W-:Y:S02]  /*0db0*/  IADD3 R23, PT, PT, R6, UR5, RZ ;  /* 0x0000000506177c10 */ /* 0x000fe4000fffe0ff */
[----:B------:R-:W-:Y:S01]  /*0dc0*/  IADD3 R41, PT, PT, R22, UR5, RZ ;  /* 0x0000000516297c10 */ /* 0x000fe2000fffe0ff */
[--C-:B------:R-:W-:Y:S02]  /*0dd0*/  IMAD R25, R26, UR7, R19.reuse ;  /* 0x000000071a197c24 */ /* 0x100fe4000f8e0213 */
[--C-:B------:R-:W-:Y:S01]  /*0de0*/  IMAD R27, R30, UR7, R19.reuse ;  /* 0x000000071e1b7c24 */ /* 0x100fe2000f8e0213 */
[----:B------:R-:W2:Y:S01]  /*0df0*/  LDG.E R28, desc[UR8][R28.64] ;  /* 0x000000081c1c7981 */ /* 0x000ea2000c1e1900 */
[----:B------:R-:W-:Y:S02]  /*0e00*/  IMAD R31, R38, UR7, R19 ;  /* 0x00000007261f7c24 */ /* 0x000fe4000f8e0213 */
[----:B------:R-:W-:Y:S01]  /*0e10*/  IMAD R6, R18, UR4, R39 ;  /* 0x0000000412067c24 */ /* 0x000fe2000f8e0227 */
[----:B------:R-:W-:Y:S01]  /*0e20*/  IADD3 R39, PT, PT, R24, UR5, RZ ;  /* 0x0000000518277c10 */ /* 0x000fe2000fffe0ff */
[----:B------:R-:W-:-:S02]  /*0e30*/  IMAD R19, R40, UR7, R19 ;  /* 0x0000000728137c24 */ /* 0x000fc4000f8e0213 */
[----:B------:R-:W-:Y:S02]  /*0e40*/  IMAD R30, R18, UR4, R25 ;  /* 0x00000004121e7c24 */ /* 0x000fe4000f8e0219 */
[----:B----4-:R-:W-:-:S04]  /*0e50*/  IMAD.WIDE.U32 R24, R23, 0x4, R20 ;  /* 0x0000000417187825 */ /* 0x010fc800078e0014 */
[----:B------:R-:W-:-:S04]  /*0e60*/  IMAD.WIDE.U32 R22, R41, 0x4, R20 ;  /* 0x0000000429167825 */ /* 0x000fc800078e0014 */
[C---:B------:R-:W-:Y:S02]  /*0e70*/  IMAD R38, R18.reuse, UR4, R27 ;  /* 0x0000000412267c24 */ /* 0x040fe4000f8e021b */
[C---:B------:R-:W-:Y:S02]  /*0e80*/  IMAD R41, R18.reuse, UR4, R31 ;  /* 0x0000000412297c24 */ /* 0x040fe4000f8e021f */
[----:B------:R-:W-:Y:S01]  /*0e90*/  IMAD R18, R18, UR4, R19 ;  /* 0x0000000412127c24 */ /* 0x000fe2000f8e0213 */
[----:B------:R-:W-:Y:S01]  /*0ea0*/  IADD3 R19, PT, PT, R6, UR5, RZ ;  /* 0x0000000506137c10 */ /* 0x000fe2000fffe0ff */
[----:B------:R-:W-:Y:S01]  /*0eb0*/  IMAD.WIDE.U32 R26, R39, 0x4, R20 ;  /* 0x00000004271a7825 */ /* 0x000fe200078e0014 */
[----:B------:R-:W-:Y:S01]  /*0ec0*/  IADD3 R43, PT, PT, R30, UR5, RZ ;  /* 0x000000051e2b7c10 */ /* 0x000fe2000fffe0ff */
[----:B------:R0:W2:Y:S01]  /*0ed0*/  LDG.E R31, desc[UR8][R24.64] ;  /* 0x00000008181f7981 */ /* 0x0000a2000c1e1900 */
[----:B------:R-:W-:Y:S02]  /*0ee0*/  IADD3 R45, PT, PT, R38, UR5, RZ ;  /* 0x00000005262d7c10 */ /* 0x000fe4000fffe0ff */
[----:B------:R-:W-:Y:S01]  /*0ef0*/  IADD3 R41, PT, PT, R41, UR5, RZ ;  /* 0x0000000529297c10 */ /* 0x000fe2000fffe0ff */
[----:B------:R1:W3:Y:S01]  /*0f00*/  LDG.E R40, desc[UR8][R26.64] ;  /* 0x000000081a287981 */ /* 0x0002e2000c1e1900 */
[----:B------:R-:W-:-:S03]  /*0f10*/  IADD3 R6, PT, PT, R18, UR5, RZ ;  /* 0x0000000512067c10 */ /* 0x000fc6000fffe0ff */
[----:B------:R4:W5:Y:S01]  /*0f20*/  LDG.E R39, desc[UR8][R22.64] ;  /* 0x0000000816277981 */ /* 0x000962000c1e1900 */
[----:B0-----:R-:W-:-:S04]  /*0f30*/  IMAD.WIDE.U32 R24, R43, 0x4, R20 ;  /* 0x000000042b187825 */ /* 0x001fc800078e0014 */
[--C-:B-1----:R-:W-:Y:S02]  /*0f40*/  IMAD.WIDE.U32 R26, R19, 0x4, R20.reuse ;  /* 0x00000004131a7825 */ /* 0x102fe400078e0014 */
[----:B------:R-:W5:Y:S02]  /*0f50*/  LDG.E R25, desc[UR8][R24.64] ;  /* 0x0000000818197981 */ /* 0x000f64000c1e1900 */
[--C-:B----4-:R-:W-:Y:S02]  /*0f60*/  IMAD.WIDE.U32 R22, R45, 0x4, R20.reuse ;  /* 0x000000042d167825 */ /* 0x110fe400078e0014 */
[----:B------:R-:W4:Y:S02]  /*0f70*/  LDG.E R26, desc[UR8][R26.64] ;  /* 0x000000081a1a7981 */ /* 0x000f24000c1e1900 */
[--C-:B------:R-:W-:Y:S02]  /*0f80*/  IMAD.WIDE.U32 R18, R41, 0x4, R20.reuse ;  /* 0x0000000429127825 */ /* 0x100fe400078e0014 */
[----:B------:R-:W4:Y:S02]  /*0f90*/  LDG.E R22, desc[UR8][R22.64] ;  /* 0x0000000816167981 */ /* 0x000f24000c1e1900 */
[----:B------:R-:W-:-:S02]  /*0fa0*/  IMAD.WIDE.U32 R20, R6, 0x4, R20 ;  /* 0x0000000406147825 */ /* 0x000fc400078e0014 */
[----:B------:R-:W4:Y:S04]  /*0fb0*/  LDG.E R19, desc[UR8][R18.64] ;  /* 0x0000000812137981 */ /* 0x000f28000c1e1900 */
[----:B------:R-:W4:Y:S01]  /*0fc0*/  LDG.E R20, desc[UR8][R20.64] ;  /* 0x0000000814147981 */ /* 0x000f22000c1e1900 */
[C---:B--2---:R-:W-:Y:S01]  /*0fd0*/  FFMA R32, R28.reuse, R31, R32 ;  /* 0x0000001f1c207223 */ /* 0x044fe20000000020 */
[C---:B---3--:R-:W-:Y:S01]  /*0fe0*/  FFMA R33, R28.reuse, R40, R33 ;  /* 0x000000281c217223 */ /* 0x048fe20000000021 */
[C---:B-----5:R-:W-:Y:S01]  /*0ff0*/  FFMA R4, R28.reuse, R39, R4 ;  /* 0x000000271c047223 */ /* 0x060fe20000000004 */
[C---:B------:R-:W-:Y:S01]  /*1000*/  FFMA R34, R28.reuse, R25, R34 ;  /* 0x000000191c227223 */ /* 0x040fe20000000022 */
[C---:B----4-:R-:W-:Y:S01]  /*1010*/  FFMA R5, R28.reuse, R26, R5 ;  /* 0x0000001a1c057223 */ /* 0x050fe20000000005 */
[C---:B------:R-:W-:Y:S01]  /*1020*/  FFMA R35, R28.reuse, R22, R35 ;  /* 0x000000161c237223 */ /* 0x040fe20000000023 */
[C---:B------:R-:W-:Y:S01]  /*1030*/  FFMA R36, R28.reuse, R19, R36 ;  /* 0x000000131c247223 */ /* 0x040fe20000000024 */
[----:B------:R-:W-:-:S07]  /*1040*/  FFMA R37, R28, R20, R37 ;  /* 0x000000141c257223 */ /* 0x000fce0000000025 */
.L_x_3:
[----:B------:R-:W0:Y:S01]  /*1050*/  LDCU UR5, c[0x0][0x394] ;  /* 0x00007280ff0577ac */ /* 0x000e220008000800 */
[----:B------:R-:W-:-:S04]  /*1060*/  UIADD3 UR4, UPT, UPT, UR4, 0x1, URZ ;  /* 0x0000000104047890 */ /* 0x000fc8000fffe0ff */
[----:B0-----:R-:W-:-:S09]  /*1070*/  UISETP.NE.AND UP0, UPT, UR4, UR5, UPT ;  /* 0x000000050400728c */ /* 0x001fd2000bf05270 */
[----:B------:R-:W-:Y:S05]  /*1080*/  BRA.U UP0, `(.L_x_4) ;  /* 0xfffffff500107547 */ /* 0x000fea000b83ffff */
[----:B------:R-:W0:Y:S01]  /*1090*/  LDCU UR4, c[0x0][0x384] ;  /* 0x00007080ff0477ac */ /* 0x000e220008000800 */
[----:B------:R-:W-:-:S04]  /*10a0*/  IADD3 R9, PT, PT, R9, 0x1, RZ ;  /* 0x0000000109097810 */ /* 0x000fc80007ffe0ff */
[----:B0-----:R-:W-:-:S13]  /*10b0*/  ISETP.NE.AND P0, PT, R9, UR4, PT ;  /* 0x0000000409007c0c */ /* 0x001fda000bf05270 */
[----:B------:R-:W-:Y:S05]  /*10c0*/  @P0 BRA `(.L_x_5) ;  /* 0xfffffff000e40947 */ /* 0x000fea000383ffff */
.L_x_0:
[----:B------:R-:W0:Y:S01]  /*10d0*/  LDCU UR5, c[0x0][0x3a4] ;  /* 0x00007480ff0577ac */ /* 0x000e220008000800 */
[----:B------:R-:W1:Y:S01]  /*10e0*/  LDCU UR4, c[0x0][0x388] ;  /* 0x00007100ff0477ac */ /* 0x000e620008000800 */
[----:B------:R-:W2:Y:S01]  /*10f0*/  LDCU UR6, c[0x0][0x3a8] ;  /* 0x00007500ff0677ac */ /* 0x000ea20008000800 */
[----:B0-----:R-:W-:Y:S02]  /*1100*/  IMAD R7, R3, UR5, RZ ;  /* 0x0000000503077c24 */ /* 0x001fe4000f8e02ff */
[----:B-1----:R-:W-:-:S03]  /*1110*/  IMAD R6, R2, UR4, RZ ;  /* 0x0000000402067c24 */ /* 0x002fc6000f8e02ff */
[----:B------:R-:W-:Y:S01]  /*1120*/  IADD3 R9, PT, PT, R7, UR5, RZ ;  /* 0x0000000507097c10 */ /* 0x000fe2000fffe0ff */
[----:B------:R-:W0:Y:S01]  /*1130*/  LDC.64 R2, c[0x0][0x3c0] ;  /* 0x0000f000ff027b82 */ /* 0x000e220000000a00 */
[----:B------:R-:W-:Y:S02]  /*1140*/  IMAD R6, R6, UR5, RZ ;  /* 0x0000000506067c24 */ /* 0x000fe4000f8e02ff */
[----:B------:R-:W-:Y:S02]  /*1150*/  IADD3 R11, PT, PT, R9, UR5, RZ ;  /* 0x00000005090b7c10 */ /* 0x000fe4000fffe0ff */
[----:B--2---:R-:W-:Y:S02]  /*1160*/  IMAD R6, R6, UR6, RZ ;  /* 0x0000000606067c24 */ /* 0x004fe4000f8e02ff */
[----:B------:R-:W-:Y:S02]  /*1170*/  IADD3 R13, PT, PT, R11, UR5, RZ ;  /* 0x000000050b0d7c10 */ /* 0x000fe4000fffe0ff */
[----:B------:R-:W-:-:S02]  /*1180*/  IMAD R7, R7, UR6, R6 ;  /* 0x0000000607077c24 */ /* 0x000fc4000f8e0206 */
[----:B------:R-:W-:Y:S01]  /*1190*/  IADD3 R15, PT, PT, R13, UR5, RZ ;  /* 0x000000050d0f7c10 */ /* 0x000fe2000fffe0ff */
[--C-:B------:R-:W-:Y:S02]  /*11a0*/  IMAD R9, R9, UR6, R6.reuse ;  /* 0x0000000609097c24 */ /* 0x100fe4000f8e0206 */
[--C-:B------:R-:W-:Y:S01]  /*11b0*/  IMAD R11, R11, UR6, R6.reuse ;  /* 0x000000060b0b7c24 */ /* 0x100fe2000f8e0206 */
[----:B------:R-:W-:Y:S01]  /*11c0*/  IADD3 R17, PT, PT, R15, UR5, RZ ;  /* 0x000000050f117c10 */ /* 0x000fe2000fffe0ff */
[--C-:B------:R-:W-:Y:S01]  /*11d0*/  IMAD R13, R13, UR6, R6.reuse ;  /* 0x000000060d0d7c24 */ /* 0x100fe2000f8e0206 */
[C---:B------:R-:W-:Y:S01]  /*11e0*/  IADD3 R7, PT, PT, R0.reuse, R7, RZ ;  /* 0x0000000700077210 */ /* 0x040fe20007ffe0ff */
[--C-:B------:R-:W-:Y:S01]  /*11f0*/  IMAD R15, R15, UR6, R6.reuse ;  /* 0x000000060f0f7c24 */ /* 0x100fe2000f8e0206 */
[C---:B------:R-:W-:Y:S01]  /*1200*/  IADD3 R19, PT, PT, R17.reuse, UR5, RZ ;  /* 0x0000000511137c10 */ /* 0x040fe2000fffe0ff */
[----:B------:R-:W-:Y:S01]  /*1210*/  IMAD R17, R17, UR6, R6 ;  /* 0x0000000611117c24 */ /* 0x000fe2000f8e0206 */
[----:B------:R-:W-:-:S02]  /*1220*/  IADD3 R9, PT, PT, R0, R9, RZ ;  /* 0x0000000900097210 */ /* 0x000fc40007ffe0ff */
[C---:B------:R-:W-:Y:S01]  /*1230*/  IADD3 R21, PT, PT, R19.reuse, UR5, RZ ;  /* 0x0000000513157c10 */ /* 0x040fe2000fffe0ff */
[----:B------:R-:W-:Y:S01]  /*1240*/  IMAD R19, R19, UR6, R6 ;  /* 0x0000000613137c24 */ /* 0x000fe2000f8e0206 */
[C---:B------:R-:W-:Y:S01]  /*1250*/  IADD3 R11, PT, PT, R0.reuse, R11, RZ ;  /* 0x0000000b000b7210 */ /* 0x040fe20007ffe0ff */
[----:B0-----:R-:W-:Y:S01]  /*1260*/  IMAD.WIDE.U32 R8, R9, 0x4, R2 ;  /* 0x0000000409087825 */ /* 0x001fe200078e0002 */
[C---:B------:R-:W-:Y:S02]  /*1270*/  IADD3 R13, PT, PT, R0.reuse, R13, RZ ;  /* 0x0000000d000d7210 */ /* 0x040fe40007ffe0ff */
[C---:B------:R-:W-:Y:S01]  /*1280*/  IADD3 R15, PT, PT, R0.reuse, R15, RZ ;  /* 0x0000000f000f7210 */ /* 0x040fe20007ffe0ff */
[----:B------:R-:W-:Y:S01]  /*1290*/  IMAD R21, R21, UR6, R6 ;  /* 0x0000000615157c24 */ /* 0x000fe2000f8e0206 */
[C---:B------:R-:W-:Y:S01]  /*12a0*/  IADD3 R17, PT, PT, R0.reuse, R17, RZ ;  /* 0x0000001100117210 */ /* 0x040fe20007ffe0ff */
[----:B------:R-:W-:Y:S01]  /*12b0*/  IMAD.WIDE.U32 R6, R7, 0x4, R2 ;  /* 0x0000000407067825 */ /* 0x000fe200078e0002 */
[----:B------:R-:W-:-:S02]  /*12c0*/  IADD3 R19, PT, PT, R0, R19, RZ ;  /* 0x0000001300137210 */ /* 0x000fc40007ffe0ff */
[----:B------:R-:W-:Y:S01]  /*12d0*/  IADD3 R21, PT, PT, R0, R21, RZ ;  /* 0x0000001500157210 */ /* 0x000fe20007ffe0ff */
[--C-:B------:R-:W-:Y:S01]  /*12e0*/  IMAD.WIDE.U32 R10, R11, 0x4, R2.reuse ;  /* 0x000000040b0a7825 */ /* 0x100fe200078e0002 */
[----:B------:R-:W-:Y:S03]  /*12f0*/  STG.E desc[UR8][R6.64], R33 ;  /* 0x0000002106007986 */ /* 0x000fe6000c101908 */
        /* <DEDUP_REMOVED lines=8> */
[----:B------:R-:W-:Y:S01]  /*1380*/  IMAD.WIDE.U32 R2, R21, 0x4, R2 ;  /* 0x0000000415027825 */ /* 0x000fe200078e0002 */
[----:B------:R-:W-:Y:S04]  /*1390*/  STG.E desc[UR8][R16.64], R35 ;  /* 0x0000002310007986 */ /* 0x000fe8000c101908 */
[----:B------:R-:W-:Y:S04]  /*13a0*/  STG.E desc[UR8][R18.64], R36 ;  /* 0x0000002412007986 */ /* 0x000fe8000c101908 */
[----:B------:R-:W-:Y:S01]  /*13b0*/  STG.E desc[UR8][R2.64], R37 ;  /* 0x0000002502007986 */ /* 0x000fe2000c101908 */
[----:B------:R-:W-:Y:S05]  /*13c0*/  EXIT ;  /* 0x000000000000794d */ /* 0x000fea0003800000 */
.L_x_6:
[----:B------:R-:W-:-:S00]  /*13d0*/  BRA `(.L_x_6) ;  /* 0xfffffffc00fc7947 */ /* 0x000fc0000383ffff */
[----:B------:R-:W-:-:S00]  /*13e0*/  NOP ;  /* 0x0000000000007918 */ /* 0x000fc00000000000 */
        /* <DEDUP_REMOVED lines=9> */
.L_x_7:


//--------------------- .nv.shared.reserved.0     --------------------------
	.section	.nv.shared.reserved.0,"aw",@nobits
	.weak		__nv_reservedSMEM_offset_0_alias
	.size		__nv_reservedSMEM_offset_0_alias, 0, 64
	.other		__nv_reservedSMEM_offset_0_alias,@"STO_CUDA_RESERVED_SHARED STV_DEFAULT"
__nv_reservedSMEM_offset_0_alias:
	.zero		0
	.zero		64


//--------------------- .nv.constant0._Z3cnniiiiiiiiiiiPfS_S_ --------------------------
	.section	.nv.constant0._Z3cnniiiiiiiiiiiPfS_S_,"a",@progbits
	.sectionflags	@""
	.align	4
.nv.constant0._Z3cnniiiiiiiiiiiPfS_S_:
	.zero		968


//--------------------- SYMBOLS --------------------------

	.type		.nv.reservedSmem.offset0,@object
	.size		.nv.reservedSmem.offset0,0x4
